//
// Generated by NVIDIA NVVM Compiler
//
// Compiler Build ID: CL-36424714
// Cuda compilation tools, release 13.0, V13.0.88
// Based on NVVM 20.0.0
//

.version 9.0
.target sm_100
.address_size 64

	// .globl	_Z13processMatrixPiS_S_S_ii

.visible .entry _Z13processMatrixPiS_S_S_ii(
	.param .u64 .ptr .align 1 _Z13processMatrixPiS_S_S_ii_param_0,
	.param .u64 .ptr .align 1 _Z13processMatrixPiS_S_S_ii_param_1,
	.param .u64 .ptr .align 1 _Z13processMatrixPiS_S_S_ii_param_2,
	.param .u64 .ptr .align 1 _Z13processMatrixPiS_S_S_ii_param_3,
	.param .u32 _Z13processMatrixPiS_S_S_ii_param_4,
	.param .u32 _Z13processMatrixPiS_S_S_ii_param_5
)
{
	.reg .pred 	%p<5>;
	.reg .b32 	%r<10>;
	.reg .b64 	%rd<19>;

	ld.param.u64 	%rd2, [_Z13processMatrixPiS_S_S_ii_param_0];
	ld.param.u64 	%rd5, [_Z13processMatrixPiS_S_S_ii_param_1];
	ld.param.u64 	%rd3, [_Z13processMatrixPiS_S_S_ii_param_2];
	ld.param.u64 	%rd4, [_Z13processMatrixPiS_S_S_ii_param_3];
	ld.param.u32 	%r5, [_Z13processMatrixPiS_S_S_ii_param_4];
	ld.param.u32 	%r4, [_Z13processMatrixPiS_S_S_ii_param_5];
	cvta.to.global.u64 	%rd1, %rd5;
	mov.u32 	%r1, %ctaid.x;
	mov.u32 	%r2, %tid.x;
	setp.ge.s32 	%p1, %r1, %r5;
	setp.ge.s32 	%p2, %r2, %r4;
	or.pred  	%p3, %p1, %p2;
	@%p3 bra 	$L__BB0_4;
	cvta.to.global.u64 	%rd6, %rd2;
	mad.lo.s32 	%r3, %r4, %r1, %r2;
	mul.wide.u32 	%rd7, %r3, 4;
	add.s64 	%rd8, %rd6, %rd7;
	ld.global.u32 	%r6, [%rd8];
	and.b32  	%r7, %r6, 1;
	setp.eq.b32 	%p4, %r7, 1;
	@%p4 bra 	$L__BB0_3;
	cvta.to.global.u64 	%rd14, %rd3;
	mul.wide.u32 	%rd15, %r1, 4;
	add.s64 	%rd16, %rd14, %rd15;
	ld.global.u32 	%r9, [%rd16];
	add.s64 	%rd18, %rd1, %rd7;
	st.global.u32 	[%rd18], %r9;
	bra.uni 	$L__BB0_4;
$L__BB0_3:
	cvta.to.global.u64 	%rd9, %rd4;
	mul.wide.u32 	%rd10, %r2, 4;
	add.s64 	%rd11, %rd9, %rd10;
	ld.global.u32 	%r8, [%rd11];
	add.s64 	%rd13, %rd1, %rd7;
	st.global.u32 	[%rd13], %r8;
$L__BB0_4:
	ret;

}


// ===== COMPILED SASS (sm_100) =====

	.target	sm_100

	.elftype	@"ET_EXEC"


//--------------------- .note.nv.tkinfo           --------------------------
	.section	.note.nv.tkinfo,"",@"SHT_NOTE"
	.sectionflags	@"SHF_NOTE_NV_TKINFO"
	.tkinfo
        /*0018*/ 	.word	0x00000002
        /*0030*/ 	.string	""
        /*0030*/ 	.string	"ptxas"
        /*0030*/ 	.string	"Cuda compilation tools, release 13.0, V13.0.88"
        /*0030*/ 	.string	"Build cuda_13.0.r13.0/compiler.36424714_0"
        /*0030*/ 	.string	"-arch sm_100 -m 64 "



//--------------------- .note.nv.cuinfo           --------------------------
	.section	.note.nv.cuinfo,"",@"SHT_NOTE"
	.sectionflags	@"SHF_NOTE_NV_CUINFO"
        /*0018*/ 	.short	0x0002
        /*001a*/ 	.short	0x0064
        /*001c*/ 	.short	0x0082
	.zero		2


//--------------------- .nv.info                  --------------------------
	.section	.nv.info,"",@"SHT_CUDA_INFO"
	.align	4


	//----- nvinfo : EIATTR_REGCOUNT
	.align		4
        /*0000*/ 	.byte	0x04, 0x2f
        /*0002*/ 	.short	(.L_1 - .L_0)
	.align		4
.L_0:
        /*0004*/ 	.word	index@(_Z13processMatrixPiS_S_S_ii)
        /*0008*/ 	.word	0x0000000a


	//----- nvinfo : EIATTR_FRAME_SIZE
	.align		4
.L_1:
        /*000c*/ 	.byte	0x04, 0x11
        /*000e*/ 	.short	(.L_3 - .L_2)
	.align		4
.L_2:
        /*0010*/ 	.word	index@(_Z13processMatrixPiS_S_S_ii)
        /*0014*/ 	.word	0x00000000


	//----- nvinfo : EIATTR_MIN_STACK_SIZE
	.align		4
.L_3:
        /*0018*/ 	.byte	0x04, 0x12
        /*001a*/ 	.short	(.L_5 - .L_4)
	.align		4
.L_4:
        /*001c*/ 	.word	index@(_Z13processMatrixPiS_S_S_ii)
        /*0020*/ 	.word	0x00000000
.L_5:


//--------------------- .nv.compat                --------------------------
	.section	.nv.compat,"",@"SHT_CUDA_COMPAT_INFO"
	.align	4
        /*0000*/ 	.byte	0x02, 0x09, 0x00, 0x00, 0x02, 0x02, 0x01, 0x00, 0x02, 0x05, 0x05, 0x00, 0x03, 0x07, 0x01, 0x01
        /*0010*/ 	.byte	0x02, 0x03, 0x00, 0x00, 0x02, 0x06, 0x01, 0x00, 0x04, 0x0b, 0x08, 0x00, 0x09, 0x00, 0x00, 0x00
        /*0020*/ 	.byte	0x00, 0x00, 0x00, 0x00


//--------------------- .nv.info._Z13processMatrixPiS_S_S_ii --------------------------
	.section	.nv.info._Z13processMatrixPiS_S_S_ii,"",@"SHT_CUDA_INFO"
	.sectionflags	@""
	.align	4


	//----- nvinfo : EIATTR_CUDA_API_VERSION
	.align		4
        /*0000*/ 	.byte	0x04, 0x37
        /*0002*/ 	.short	(.L_7 - .L_6)
.L_6:
        /*0004*/ 	.word	0x00000082


	//----- nvinfo : EIATTR_KPARAM_INFO
	.align		4
.L_7:
        /*0008*/ 	.byte	0x04, 0x17
        /*000a*/ 	.short	(.L_9 - .L_8)
.L_8:
        /*000c*/ 	.word	0x00000000
        /*0010*/ 	.short	0x0005
        /*0012*/ 	.short	0x0024
        /*0014*/ 	.byte	0x00, 0xf0, 0x11, 0x00


	//----- nvinfo : EIATTR_KPARAM_INFO
	.align		4
.L_9:
        /*0018*/ 	.byte	0x04, 0x17
        /*001a*/ 	.short	(.L_11 - .L_10)
.L_10:
        /*001c*/ 	.word	0x00000000
        /*0020*/ 	.short	0x0004
        /*0022*/ 	.short	0x0020
        /*0024*/ 	.byte	0x00, 0xf0, 0x11, 0x00


	//----- nvinfo : EIATTR_KPARAM_INFO
	.align		4
.L_11:
        /*0028*/ 	.byte	0x04, 0x17
        /*002a*/ 	.short	(.L_13 - .L_12)
.L_12:
        /*002c*/ 	.word	0x00000000
        /*0030*/ 	.short	0x0003
        /*0032*/ 	.short	0x0018
        /*0034*/ 	.byte	0x00, 0xf5, 0x21, 0x00


	//----- nvinfo : EIATTR_KPARAM_INFO
	.align		4
.L_13:
        /*0038*/ 	.byte	0x04, 0x17
        /*003a*/ 	.short	(.L_15 - .L_14)
.L_14:
        /*003c*/ 	.word	0x00000000
        /*0040*/ 	.short	0x0002
        /*0042*/ 	.short	0x0010
        /*0044*/ 	.byte	0x00, 0xf5, 0x21, 0x00


	//----- nvinfo : EIATTR_KPARAM_INFO
	.align		4
.L_15:
        /*0048*/ 	.byte	0x04, 0x17
        /*004a*/ 	.short	(.L_17 - .L_16)
.L_16:
        /*004c*/ 	.word	0x00000000
        /*0050*/ 	.short	0x0001
        /*0052*/ 	.short	0x0008
        /*0054*/ 	.byte	0x00, 0xf5, 0x21, 0x00


	//----- nvinfo : EIATTR_KPARAM_INFO
	.align		4
.L_17:
        /*0058*/ 	.byte	0x04, 0x17
        /*005a*/ 	.short	(.L_19 - .L_18)
.L_18:
        /*005c*/ 	.word	0x00000000
        /*0060*/ 	.short	0x0000
        /*0062*/ 	.short	0x0000
        /*0064*/ 	.byte	0x00, 0xf5, 0x21, 0x00


	//----- nvinfo : EIATTR_SPARSE_MMA_MASK
	.align		4
.L_19:
        /*0068*/ 	.byte	0x03, 0x50
        /*006a*/ 	.short	0x0000


	//----- nvinfo : EIATTR_MAXREG_COUNT
	.align		4
        /*006c*/ 	.byte	0x03, 0x1b
        /*006e*/ 	.short	0x00ff


	//----- nvinfo : EIATTR_MERCURY_ISA_VERSION
	.align		4
        /*0070*/ 	.byte	0x03, 0x5f
        /*0072*/ 	.short	0x0101


	//----- nvinfo : EIATTR_VRC_CTA_INIT_COUNT
	.align		4
        /*0074*/ 	.byte	0x02, 0x4a
	.zero		1
	.zero		1


	//----- nvinfo : EIATTR_EXIT_INSTR_OFFSETS
	.align		4
        /*0078*/ 	.byte	0x04, 0x1c
        /*007a*/ 	.short	(.L_21 - .L_20)


	//   ....[0]....
.L_20:
        /*007c*/ 	.word	0x00000060


	//   ....[1]....
        /*0080*/ 	.word	0x00000150


	//   ....[2]....
        /*0084*/ 	.word	0x000001c0


	//----- nvinfo : EIATTR_CRS_STACK_SIZE
	.align		4
.L_21:
        /*0088*/ 	.byte	0x04, 0x1e
        /*008a*/ 	.short	(.L_23 - .L_22)
.L_22:
        /*008c*/ 	.word	0x00000000


	//----- nvinfo : EIATTR_CBANK_PARAM_SIZE
	.align		4
.L_23:
        /*0090*/ 	.byte	0x03, 0x19
        /*0092*/ 	.short	0x0028


	//----- nvinfo : EIATTR_PARAM_CBANK
	.align		4
        /*0094*/ 	.byte	0x04, 0x0a
        /*0096*/ 	.short	(.L_25 - .L_24)
	.align		4
.L_24:
        /*0098*/ 	.word	index@(.nv.constant0._Z13processMatrixPiS_S_S_ii)
        /*009c*/ 	.short	0x0380
        /*009e*/ 	.short	0x0028


	//----- nvinfo : EIATTR_SW_WAR
	.align		4
.L_25:
        /*00a0*/ 	.byte	0x04, 0x36
        /*00a2*/ 	.short	(.L_27 - .L_26)
.L_26:
        /*00a4*/ 	.word	0x00000008
.L_27:


//--------------------- .nv.callgraph             --------------------------
	.section	.nv.callgraph,"",@"SHT_CUDA_CALLGRAPH"
	.align	4
	.sectionentsize	8
	.align		4
        /*0000*/ 	.word	0x00000000
	.align		4
        /*0004*/ 	.word	0xffffffff
	.align		4
        /*0008*/ 	.word	0x00000000
	.align		4
        /*000c*/ 	.word	0xfffffffe
	.align		4
        /*0010*/ 	.word	0x00000000
	.align		4
        /*0014*/ 	.word	0xfffffffd
	.align		4
        /*0018*/ 	.word	0x00000000
	.align		4
        /*001c*/ 	.word	0xfffffffc


//--------------------- .text._Z13processMatrixPiS_S_S_ii --------------------------
	.section	.text._Z13processMatrixPiS_S_S_ii,"ax",@progbits
	.align	128
        .global         _Z13processMatrixPiS_S_S_ii
        .type           _Z13processMatrixPiS_S_S_ii,@function
        .size           _Z13processMatrixPiS_S_S_ii,(.L_x_2 - _Z13processMatrixPiS_S_S_ii)
        .other          _Z13processMatrixPiS_S_S_ii,@"STO_CUDA_ENTRY STV_DEFAULT"
_Z13processMatrixPiS_S_S_ii:
.text._Z13processMatrixPiS_S_S_ii:
[----:B------:R-:W-:Y:S01]  /*0000*/  LDC R1, c[0x0][0x37c] ;  /* 0x0000df00ff017b82 */ /* 0x000fe20000000800 */
[----:B------:R-:W0:Y:S01]  /*0010*/  S2R R4, SR_TID.X ;  /* 0x0000000000047919 */ /* 0x000e220000002100 */
[----:B------:R-:W0:Y:S01]  /*0020*/  LDCU.64 UR6, c[0x0][0x3a0] ;  /* 0x00007400ff0677ac */ /* 0x000e220008000a00 */
[----:B------:R-:W1:Y:S01]  /*0030*/  S2R R5, SR_CTAID.X ;  /* 0x0000000000057919 */ /* 0x000e620000002500 */
[----:B0-----:R-:W-:-:S04]  /*0040*/  ISETP.GE.AND P0, PT, R4, UR7, PT ;  /* 0x0000000704007c0c */ /* 0x001fc8000bf06270 */
[----:B-1----:R-:W-:-:S13]  /*0050*/  ISETP.GE.OR P0, PT, R5, UR6, P0 ;  /* 0x0000000605007c0c */ /* 0x002fda0008706670 */
[----:B------:R-:W-:Y:S05]  /*0060*/  @P0 EXIT ;  /* 0x000000000000094d */ /* 0x000fea0003800000 */
[----:B------:R-:W0:Y:S01]  /*0070*/  LDC.64 R2, c[0x0][0x380] ;  /* 0x0000e000ff027b82 */ /* 0x000e220000000a00 */
[----:B------:R-:W1:Y:S01]  /*0080*/  LDCU.64 UR4, c[0x0][0x358] ;  /* 0x00006b00ff0477ac */ /* 0x000e620008000a00 */
[----:B------:R-:W-:-:S04]  /*0090*/  IMAD R7, R5, UR7, R4 ;  /* 0x0000000705077c24 */ /* 0x000fc8000f8e0204 */
[----:B0-----:R-:W-:-:S06]  /*00a0*/  IMAD.WIDE.U32 R2, R7, 0x4, R2 ;  /* 0x0000000407027825 */ /* 0x001fcc00078e0002 */
[----:B-1----:R-:W2:Y:S02]  /*00b0*/  LDG.E R2, desc[UR4][R2.64] ;  /* 0x0000000402027981 */ /* 0x002ea4000c1e1900 */
[----:B--2---:R-:W-:-:S04]  /*00c0*/  LOP3.LUT R0, R2, 0x1, RZ, 0xc0, !PT ;  /* 0x0000000102007812 */ /* 0x004fc800078ec0ff */
[----:B------:R-:W-:-:S13]  /*00d0*/  ISETP.NE.U32.AND P0, PT, R0, 0x1, PT ;  /* 0x000000010000780c */ /* 0x000fda0003f05070 */
[----:B------:R-:W-:Y:S05]  /*00e0*/  @!P0 BRA `(.L_x_0) ;  /* 0x00000000001c8947 */ /* 0x000fea0003800000 */
[----:B------:R-:W0:Y:S02]  /*00f0*/  LDC.64 R2, c[0x0][0x390] ;  /* 0x0000e400ff027b82 */ /* 0x000e240000000a00 */
[----:B0-----:R-:W-:-:S06]  /*0100*/  IMAD.WIDE.U32 R2, R5, 0x4, R2 ;  /* 0x0000000405027825 */ /* 0x001fcc00078e0002 */
[----:B------:R-:W0:Y:S01]  /*0110*/  LDC.64 R4, c[0x0][0x388] ;  /* 0x0000e200ff047b82 */ /* 0x000e220000000a00 */
[----:B------:R-:W2:Y:S01]  /*0120*/  LDG.E R3, desc[UR4][R2.64] ;  /* 0x0000000402037981 */ /* 0x000ea2000c1e1900 */
[----:B0-----:R-:W-:-:S05]  /*0130*/  IMAD.WIDE.U32 R4, R7, 0x4, R4 ;  /* 0x0000000407047825 */ /* 0x001fca00078e0004 */
[----:B--2---:R-:W-:Y:S01]  /*0140*/  STG.E desc[UR4][R4.64], R3 ;  /* 0x0000000304007986 */ /* 0x004fe2000c101904 */
[----:B------:R-:W-:Y:S05]  /*0150*/  EXIT ;  /* 0x000000000000794d */ /* 0x000fea0003800000 */
.L_x_0:
[----:B------:R-:W0:Y:S02]  /*0160*/  LDC.64 R2, c[0x0][0x398] ;  /* 0x0000e600ff027b82 */ /* 0x000e240000000a00 */
[----:B0-----:R-:W-:-:S06]  /*0170*/  IMAD.WIDE.U32 R2, R4, 0x4, R2 ;  /* 0x0000000404027825 */ /* 0x001fcc00078e0002 */
[----:B------:R-:W0:Y:S01]  /*0180*/  LDC.64 R4, c[0x0][0x388] ;  /* 0x0000e200ff047b82 */ /* 0x000e220000000a00 */
[----:B------:R-:W2:Y:S01]  /*0190*/  LDG.E R3, desc[UR4][R2.64] ;  /* 0x0000000402037981 */ /* 0x000ea2000c1e1900 */
[----:B0-----:R-:W-:-:S05]  /*01a0*/  IMAD.WIDE.U32 R4, R7, 0x4, R4 ;  /* 0x0000000407047825 */ /* 0x001fca00078e0004 */
[----:B--2---:R-:W-:Y:S01]  /*01b0*/  STG.E desc[UR4][R4.64], R3 ;  /* 0x0000000304007986 */ /* 0x004fe2000c101904 */
[----:B------:R-:W-:Y:S05]  /*01c0*/  EXIT ;  /* 0x000000000000794d */ /* 0x000fea0003800000 */
.L_x_1:
[----:B------:R-:W-:-:S00]  /*01d0*/  BRA `(.L_x_1) ;  /* 0xfffffffc00fc7947 */ /* 0x000fc0000383ffff */
[----:B------:R-:W-:-:S00]  /*01e0*/  NOP ;  /* 0x0000000000007918 */ /* 0x000fc00000000000 */
        /* <DEDUP_REMOVED lines=9> */
.L_x_2:


//--------------------- .nv.shared.reserved.0     --------------------------
	.section	.nv.shared.reserved.0,"aw",@nobits
	.weak		__nv_reservedSMEM_offset_0_alias
	.size		__nv_reservedSMEM_offset_0_alias, 0, 64
	.other		__nv_reservedSMEM_offset_0_alias,@"STO_CUDA_RESERVED_SHARED STV_DEFAULT"
__nv_reservedSMEM_offset_0_alias:
	.zero		0
	.zero		64


//--------------------- .nv.constant0._Z13processMatrixPiS_S_S_ii --------------------------
	.section	.nv.constant0._Z13processMatrixPiS_S_S_ii,"a",@progbits
	.sectionflags	@""
	.align	4
.nv.constant0._Z13processMatrixPiS_S_S_ii:
	.zero		936


//--------------------- SYMBOLS --------------------------

	.type		.nv.reservedSmem.offset0,@object
	.size		.nv.reservedSmem.offset0,0x4
